//
// Generated by NVIDIA NVVM Compiler
//
// Compiler Build ID: CL-36424714
// Cuda compilation tools, release 13.0, V13.0.88
// Based on NVVM 20.0.0
//

.version 9.0
.target sm_100
.address_size 64

	// .globl	_Z6blur_xPiS_i
.extern .shared .align 16 .b8 s[];

.visible .entry _Z6blur_xPiS_i(
	.param .u64 .ptr .align 1 _Z6blur_xPiS_i_param_0,
	.param .u64 .ptr .align 1 _Z6blur_xPiS_i_param_1,
	.param .u32 _Z6blur_xPiS_i_param_2
)
{
	.reg .pred 	%p<6>;
	.reg .b32 	%r<23>;
	.reg .b64 	%rd<11>;

	ld.param.u64 	%rd3, [_Z6blur_xPiS_i_param_0];
	ld.param.u64 	%rd2, [_Z6blur_xPiS_i_param_1];
	ld.param.u32 	%r6, [_Z6blur_xPiS_i_param_2];
	cvta.to.global.u64 	%rd1, %rd3;
	mov.u32 	%r7, %ctaid.x;
	mov.u32 	%r1, %ntid.x;
	mov.u32 	%r2, %tid.x;
	mad.lo.s32 	%r3, %r7, %r1, %r2;
	setp.ge.s32 	%p1, %r3, %r6;
	shl.b32 	%r8, %r2, 2;
	mov.u32 	%r9, s;
	add.s32 	%r4, %r9, %r8;
	@%p1 bra 	$L__BB0_2;
	mul.wide.s32 	%rd4, %r3, 4;
	add.s64 	%rd5, %rd1, %rd4;
	ld.global.u32 	%r10, [%rd5];
	st.shared.u32 	[%r4], %r10;
$L__BB0_2:
	setp.gt.u32 	%p2, %r2, 1;
	add.s32 	%r5, %r3, %r1;
	setp.ge.u32 	%p3, %r5, %r6;
	or.pred  	%p4, %p2, %p3;
	@%p4 bra 	$L__BB0_4;
	mul.wide.u32 	%rd6, %r5, 4;
	add.s64 	%rd7, %rd1, %rd6;
	ld.global.u32 	%r11, [%rd7];
	shl.b32 	%r12, %r1, 2;
	add.s32 	%r13, %r4, %r12;
	st.shared.u32 	[%r13], %r11;
$L__BB0_4:
	bar.sync 	0;
	add.s32 	%r14, %r6, -2;
	setp.ge.s32 	%p5, %r3, %r14;
	@%p5 bra 	$L__BB0_6;
	ld.shared.u32 	%r15, [%r4];
	ld.shared.u32 	%r16, [%r4+4];
	add.s32 	%r17, %r16, %r15;
	ld.shared.u32 	%r18, [%r4+8];
	add.s32 	%r19, %r17, %r18;
	mul.hi.s32 	%r20, %r19, 1431655766;
	shr.u32 	%r21, %r20, 31;
	add.s32 	%r22, %r20, %r21;
	cvta.to.global.u64 	%rd8, %rd2;
	mul.wide.s32 	%rd9, %r3, 4;
	add.s64 	%rd10, %rd8, %rd9;
	st.global.u32 	[%rd10], %r22;
$L__BB0_6:
	ret;

}


// ===== COMPILED SASS (sm_100) =====

	.target	sm_100

	.elftype	@"ET_EXEC"


//--------------------- .note.nv.tkinfo           --------------------------
	.section	.note.nv.tkinfo,"",@"SHT_NOTE"
	.sectionflags	@"SHF_NOTE_NV_TKINFO"
	.tkinfo
        /*0018*/ 	.word	0x00000002
        /*0030*/ 	.string	""
        /*0030*/ 	.string	"ptxas"
        /*0030*/ 	.string	"Cuda compilation tools, release 13.0, V13.0.88"
        /*0030*/ 	.string	"Build cuda_13.0.r13.0/compiler.36424714_0"
        /*0030*/ 	.string	"-arch sm_100 -m 64 "



//--------------------- .note.nv.cuinfo           --------------------------
	.section	.note.nv.cuinfo,"",@"SHT_NOTE"
	.sectionflags	@"SHF_NOTE_NV_CUINFO"
        /*0018*/ 	.short	0x0002
        /*001a*/ 	.short	0x0064
        /*001c*/ 	.short	0x0082
	.zero		2


//--------------------- .nv.info                  --------------------------
	.section	.nv.info,"",@"SHT_CUDA_INFO"
	.align	4


	//----- nvinfo : EIATTR_REGCOUNT
	.align		4
        /*0000*/ 	.byte	0x04, 0x2f
        /*0002*/ 	.short	(.L_1 - .L_0)
	.align		4
.L_0:
        /*0004*/ 	.word	index@(_Z6blur_xPiS_i)
        /*0008*/ 	.word	0x0000000e


	//----- nvinfo : EIATTR_FRAME_SIZE
	.align		4
.L_1:
        /*000c*/ 	.byte	0x04, 0x11
        /*000e*/ 	.short	(.L_3 - .L_2)
	.align		4
.L_2:
        /*0010*/ 	.word	index@(_Z6blur_xPiS_i)
        /*0014*/ 	.word	0x00000000


	//----- nvinfo : EIATTR_MIN_STACK_SIZE
	.align		4
.L_3:
        /*0018*/ 	.byte	0x04, 0x12
        /*001a*/ 	.short	(.L_5 - .L_4)
	.align		4
.L_4:
        /*001c*/ 	.word	index@(_Z6blur_xPiS_i)
        /*0020*/ 	.word	0x00000000
.L_5:


//--------------------- .nv.compat                --------------------------
	.section	.nv.compat,"",@"SHT_CUDA_COMPAT_INFO"
	.align	4
        /*0000*/ 	.byte	0x02, 0x09, 0x00, 0x00, 0x02, 0x02, 0x01, 0x00, 0x02, 0x05, 0x05, 0x00, 0x03, 0x07, 0x01, 0x01
        /*0010*/ 	.byte	0x02, 0x03, 0x00, 0x00, 0x02, 0x06, 0x01, 0x00, 0x04, 0x0b, 0x08, 0x00, 0x09, 0x00, 0x00, 0x00
        /*0020*/ 	.byte	0x00, 0x00, 0x00, 0x00


//--------------------- .nv.info._Z6blur_xPiS_i   --------------------------
	.section	.nv.info._Z6blur_xPiS_i,"",@"SHT_CUDA_INFO"
	.sectionflags	@""
	.align	4


	//----- nvinfo : EIATTR_CUDA_API_VERSION
	.align		4
        /*0000*/ 	.byte	0x04, 0x37
        /*0002*/ 	.short	(.L_7 - .L_6)
.L_6:
        /*0004*/ 	.word	0x00000082


	//----- nvinfo : EIATTR_KPARAM_INFO
	.align		4
.L_7:
        /*0008*/ 	.byte	0x04, 0x17
        /*000a*/ 	.short	(.L_9 - .L_8)
.L_8:
        /*000c*/ 	.word	0x00000000
        /*0010*/ 	.short	0x0002
        /*0012*/ 	.short	0x0010
        /*0014*/ 	.byte	0x00, 0xf0, 0x11, 0x00


	//----- nvinfo : EIATTR_KPARAM_INFO
	.align		4
.L_9:
        /*0018*/ 	.byte	0x04, 0x17
        /*001a*/ 	.short	(.L_11 - .L_10)
.L_10:
        /*001c*/ 	.word	0x00000000
        /*0020*/ 	.short	0x0001
        /*0022*/ 	.short	0x0008
        /*0024*/ 	.byte	0x00, 0xf5, 0x21, 0x00


	//----- nvinfo : EIATTR_KPARAM_INFO
	.align		4
.L_11:
        /*0028*/ 	.byte	0x04, 0x17
        /*002a*/ 	.short	(.L_13 - .L_12)
.L_12:
        /*002c*/ 	.word	0x00000000
        /*0030*/ 	.short	0x0000
        /*0032*/ 	.short	0x0000
        /*0034*/ 	.byte	0x00, 0xf5, 0x21, 0x00


	//----- nvinfo : EIATTR_SPARSE_MMA_MASK
	.align		4
.L_13:
        /*0038*/ 	.byte	0x03, 0x50
        /*003a*/ 	.short	0x0000


	//----- nvinfo : EIATTR_MAXREG_COUNT
	.align		4
        /*003c*/ 	.byte	0x03, 0x1b
        /*003e*/ 	.short	0x00ff


	//----- nvinfo : EIATTR_NUM_BARRIERS
	.align		4
        /*0040*/ 	.byte	0x02, 0x4c
        /*0042*/ 	.byte	0x01
	.zero		1


	//----- nvinfo : EIATTR_MERCURY_ISA_VERSION
	.align		4
        /*0044*/ 	.byte	0x03, 0x5f
        /*0046*/ 	.short	0x0101


	//----- nvinfo : EIATTR_VRC_CTA_INIT_COUNT
	.align		4
        /*0048*/ 	.byte	0x02, 0x4a
	.zero		1
	.zero		1


	//----- nvinfo : EIATTR_EXIT_INSTR_OFFSETS
	.align		4
        /*004c*/ 	.byte	0x04, 0x1c
        /*004e*/ 	.short	(.L_15 - .L_14)


	//   ....[0]....
.L_14:
        /*0050*/ 	.word	0x000001b0


	//   ....[1]....
        /*0054*/ 	.word	0x00000250


	//----- nvinfo : EIATTR_CBANK_PARAM_SIZE
	.align		4
.L_15:
        /*0058*/ 	.byte	0x03, 0x19
        /*005a*/ 	.short	0x0014


	//----- nvinfo : EIATTR_PARAM_CBANK
	.align		4
        /*005c*/ 	.byte	0x04, 0x0a
        /*005e*/ 	.short	(.L_17 - .L_16)
	.align		4
.L_16:
        /*0060*/ 	.word	index@(.nv.constant0._Z6blur_xPiS_i)
        /*0064*/ 	.short	0x0380
        /*0066*/ 	.short	0x0014


	//----- nvinfo : EIATTR_SW_WAR
	.align		4
.L_17:
        /*0068*/ 	.byte	0x04, 0x36
        /*006a*/ 	.short	(.L_19 - .L_18)
.L_18:
        /*006c*/ 	.word	0x00000008
.L_19:


//--------------------- .nv.callgraph             --------------------------
	.section	.nv.callgraph,"",@"SHT_CUDA_CALLGRAPH"
	.align	4
	.sectionentsize	8
	.align		4
        /*0000*/ 	.word	0x00000000
	.align		4
        /*0004*/ 	.word	0xffffffff
	.align		4
        /*0008*/ 	.word	0x00000000
	.align		4
        /*000c*/ 	.word	0xfffffffe
	.align		4
        /*0010*/ 	.word	0x00000000
	.align		4
        /*0014*/ 	.word	0xfffffffd
	.align		4
        /*0018*/ 	.word	0x00000000
	.align		4
        /*001c*/ 	.word	0xfffffffc


//--------------------- .text._Z6blur_xPiS_i      --------------------------
	.section	.text._Z6blur_xPiS_i,"ax",@progbits
	.align	128
        .global         _Z6blur_xPiS_i
        .type           _Z6blur_xPiS_i,@function
        .size           _Z6blur_xPiS_i,(.L_x_1 - _Z6blur_xPiS_i)
        .other          _Z6blur_xPiS_i,@"STO_CUDA_ENTRY STV_DEFAULT"
_Z6blur_xPiS_i:
.text._Z6blur_xPiS_i:
[----:B------:R-:W-:Y:S01]  /*0000*/  LDC R1, c[0x0][0x37c] ;  /* 0x0000df00ff017b82 */ /* 0x000fe20000000800 */
[----:B------:R-:W0:Y:S07]  /*0010*/  S2R R11, SR_TID.X ;  /* 0x00000000000b7919 */ /* 0x000e2e0000002100 */
[----:B------:R-:W0:Y:S01]  /*0020*/  S2UR UR4, SR_CTAID.X ;  /* 0x00000000000479c3 */ /* 0x000e220000002500 */
[----:B------:R-:W1:Y:S01]  /*0030*/  LDCU UR6, c[0x0][0x390] ;  /* 0x00007200ff0677ac */ /* 0x000e620008000800 */
[----:B------:R-:W2:Y:S06]  /*0040*/  LDCU.64 UR8, c[0x0][0x358] ;  /* 0x00006b00ff0877ac */ /* 0x000eac0008000a00 */
[----:B------:R-:W0:Y:S02]  /*0050*/  LDC R6, c[0x0][0x360] ;  /* 0x0000d800ff067b82 */ /* 0x000e240000000800 */
[----:B0-----:R-:W-:-:S04]  /*0060*/  IMAD R7, R6, UR4, R11 ;  /* 0x0000000406077c24 */ /* 0x001fc8000f8e020b */
[C---:B------:R-:W-:Y:S01]  /*0070*/  IMAD.IADD R9, R7.reuse, 0x1, R6 ;  /* 0x0000000107097824 */ /* 0x040fe200078e0206 */
[----:B-1----:R-:W-:-:S04]  /*0080*/  ISETP.GE.AND P1, PT, R7, UR6, PT ;  /* 0x0000000607007c0c */ /* 0x002fc8000bf26270 */
[----:B------:R-:W-:-:S04]  /*0090*/  ISETP.GE.U32.AND P0, PT, R9, UR6, PT ;  /* 0x0000000609007c0c */ /* 0x000fc8000bf06070 */
[----:B------:R-:W-:-:S05]  /*00a0*/  ISETP.GT.U32.OR P0, PT, R11, 0x1, P0 ;  /* 0x000000010b00780c */ /* 0x000fca0000704470 */
[----:B------:R-:W0:Y:S08]  /*00b0*/  @!P1 LDC.64 R2, c[0x0][0x380] ;  /* 0x0000e000ff029b82 */ /* 0x000e300000000a00 */
[----:B------:R-:W1:Y:S01]  /*00c0*/  @!P0 LDC.64 R4, c[0x0][0x380] ;  /* 0x0000e000ff048b82 */ /* 0x000e620000000a00 */
[----:B0-----:R-:W-:-:S06]  /*00d0*/  @!P1 IMAD.WIDE R2, R7, 0x4, R2 ;  /* 0x0000000407029825 */ /* 0x001fcc00078e0202 */
[----:B--2---:R-:W2:Y:S01]  /*00e0*/  @!P1 LDG.E R3, desc[UR8][R2.64] ;  /* 0x0000000802039981 */ /* 0x004ea2000c1e1900 */
[----:B-1----:R-:W-:-:S06]  /*00f0*/  @!P0 IMAD.WIDE.U32 R4, R9, 0x4, R4 ;  /* 0x0000000409048825 */ /* 0x002fcc00078e0004 */
[----:B------:R-:W3:Y:S01]  /*0100*/  @!P0 LDG.E R4, desc[UR8][R4.64] ;  /* 0x0000000804048981 */ /* 0x000ee2000c1e1900 */
[----:B------:R-:W0:Y:S01]  /*0110*/  S2UR UR5, SR_CgaCtaId ;  /* 0x00000000000579c3 */ /* 0x000e220000008800 */
[----:B------:R-:W-:Y:S02]  /*0120*/  UMOV UR4, 0x400 ;  /* 0x0000040000047882 */ /* 0x000fe40000000000 */
[----:B0-----:R-:W-:-:S06]  /*0130*/  ULEA UR4, UR5, UR4, 0x18 ;  /* 0x0000000405047291 */ /* 0x001fcc000f8ec0ff */
[----:B------:R-:W-:-:S05]  /*0140*/  LEA R0, R11, UR4, 0x2 ;  /* 0x000000040b007c11 */ /* 0x000fca000f8e10ff */
[----:B------:R-:W-:Y:S01]  /*0150*/  @!P0 IMAD R9, R6, 0x4, R0 ;  /* 0x0000000406098824 */ /* 0x000fe200078e0200 */
[----:B------:R-:W-:-:S06]  /*0160*/  UIADD3 UR5, UPT, UPT, UR6, -0x2, URZ ;  /* 0xfffffffe06057890 */ /* 0x000fcc000fffe0ff */
[----:B------:R-:W-:Y:S01]  /*0170*/  ISETP.GE.AND P2, PT, R7, UR5, PT ;  /* 0x0000000507007c0c */ /* 0x000fe2000bf46270 */
[----:B--2---:R0:W-:Y:S04]  /*0180*/  @!P1 STS [R0], R3 ;  /* 0x0000000300009388 */ /* 0x0041e80000000800 */
[----:B---3--:R0:W-:Y:S01]  /*0190*/  @!P0 STS [R9], R4 ;  /* 0x0000000409008388 */ /* 0x0081e20000000800 */
[----:B------:R-:W-:Y:S07]  /*01a0*/  BAR.SYNC.DEFER_BLOCKING 0x0 ;  /* 0x0000000000007b1d */ /* 0x000fee0000010000 */
[----:B------:R-:W-:Y:S05]  /*01b0*/  @P2 EXIT ;  /* 0x000000000000294d */ /* 0x000fea0003800000 */
[----:B0-----:R-:W-:Y:S01]  /*01c0*/  LDS R4, [R0] ;  /* 0x0000000000047984 */ /* 0x001fe20000000800 */
[----:B------:R-:W0:Y:S03]  /*01d0*/  LDC.64 R2, c[0x0][0x388] ;  /* 0x0000e200ff027b82 */ /* 0x000e260000000a00 */
[----:B------:R-:W-:Y:S04]  /*01e0*/  LDS R5, [R0+0x4] ;  /* 0x0000040000057984 */ /* 0x000fe80000000800 */
[----:B------:R-:W1:Y:S01]  /*01f0*/  LDS R6, [R0+0x8] ;  /* 0x0000080000067984 */ /* 0x000e620000000800 */
[----:B0-----:R-:W-:Y:S01]  /*0200*/  IMAD.WIDE R2, R7, 0x4, R2 ;  /* 0x0000000407027825 */ /* 0x001fe200078e0202 */
[----:B-1----:R-:W-:-:S05]  /*0210*/  IADD3 R4, PT, PT, R6, R5, R4 ;  /* 0x0000000506047210 */ /* 0x002fca0007ffe004 */
[----:B------:R-:W-:-:S05]  /*0220*/  IMAD.HI R4, R4, 0x55555556, RZ ;  /* 0x5555555604047827 */ /* 0x000fca00078e02ff */
[----:B------:R-:W-:-:S05]  /*0230*/  LEA.HI R5, R4, R4, RZ, 0x1 ;  /* 0x0000000404057211 */ /* 0x000fca00078f08ff */
[----:B------:R-:W-:Y:S01]  /*0240*/  STG.E desc[UR8][R2.64], R5 ;  /* 0x0000000502007986 */ /* 0x000fe2000c101908 */
[----:B------:R-:W-:Y:S05]  /*0250*/  EXIT ;  /* 0x000000000000794d */ /* 0x000fea0003800000 */
.L_x_0:
[----:B------:R-:W-:-:S00]  /*0260*/  BRA `(.L_x_0) ;  /* 0xfffffffc00fc7947 */ /* 0x000fc0000383ffff */
[----:B------:R-:W-:-:S00]  /*0270*/  NOP ;  /* 0x0000000000007918 */ /* 0x000fc00000000000 */
        /* <DEDUP_REMOVED lines=8> */
.L_x_1:


//--------------------- .nv.shared._Z6blur_xPiS_i --------------------------
	.section	.nv.shared._Z6blur_xPiS_i,"aw",@nobits
	.sectionflags	@""
	.align	16
	.zero		1024


//--------------------- .nv.shared.reserved.0     --------------------------
	.section	.nv.shared.reserved.0,"aw",@nobits
	.weak		__nv_reservedSMEM_offset_0_alias
	.size		__nv_reservedSMEM_offset_0_alias, 0, 64
	.other		__nv_reservedSMEM_offset_0_alias,@"STO_CUDA_RESERVED_SHARED STV_DEFAULT"
__nv_reservedSMEM_offset_0_alias:
	.zero		0
	.zero		64


//--------------------- .nv.constant0._Z6blur_xPiS_i --------------------------
	.section	.nv.constant0._Z6blur_xPiS_i,"a",@progbits
	.sectionflags	@""
	.align	4
.nv.constant0._Z6blur_xPiS_i:
	.zero		916


//--------------------- SYMBOLS --------------------------

	.type		.nv.reservedSmem.offset0,@object
	.size		.nv.reservedSmem.offset0,0x4
	.type		.nv.reservedSmem.cap,@object
	.size		.nv.reservedSmem.cap,0x4
